//
// Generated by NVIDIA NVVM Compiler
//
// Compiler Build ID: CL-36424714
// Cuda compilation tools, release 13.0, V13.0.88
// Based on NVVM 20.0.0
//

.version 9.0
.target sm_100
.address_size 64

	// .globl	_Z8gpuFloydiPfi
// _ZZ8gpuFloydiPfiE17shortest_distance has been demoted

.visible .entry _Z8gpuFloydiPfi(
	.param .u32 _Z8gpuFloydiPfi_param_0,
	.param .u64 .ptr .align 1 _Z8gpuFloydiPfi_param_1,
	.param .u32 _Z8gpuFloydiPfi_param_2
)
{
	.reg .pred 	%p<4>;
	.reg .b32 	%r<16>;
	.reg .b32 	%f<5>;
	.reg .b64 	%rd<9>;
	// demoted variable
	.shared .align 4 .u32 _ZZ8gpuFloydiPfiE17shortest_distance;
	ld.param.u32 	%r4, [_Z8gpuFloydiPfi_param_0];
	ld.param.u64 	%rd3, [_Z8gpuFloydiPfi_param_1];
	ld.param.u32 	%r5, [_Z8gpuFloydiPfi_param_2];
	cvta.to.global.u64 	%rd1, %rd3;
	mov.u32 	%r6, %ctaid.x;
	mov.u32 	%r7, %ntid.x;
	mov.u32 	%r1, %tid.x;
	mad.lo.s32 	%r2, %r6, %r7, %r1;
	setp.ge.s32 	%p1, %r2, %r4;
	@%p1 bra 	$L__BB0_6;
	mov.u32 	%r8, %ctaid.y;
	mul.lo.s32 	%r3, %r4, %r8;
	setp.ne.s32 	%p2, %r1, 0;
	@%p2 bra 	$L__BB0_3;
	add.s32 	%r9, %r5, %r3;
	mul.wide.u32 	%rd4, %r9, 4;
	add.s64 	%rd5, %rd1, %rd4;
	ld.global.f32 	%f2, [%rd5];
	cvt.rzi.s32.f32 	%r10, %f2;
	st.shared.u32 	[_ZZ8gpuFloydiPfiE17shortest_distance], %r10;
$L__BB0_3:
	bar.sync 	0;
	mad.lo.s32 	%r11, %r5, %r4, %r2;
	mul.wide.s32 	%rd6, %r11, 4;
	add.s64 	%rd7, %rd1, %rd6;
	ld.global.f32 	%f3, [%rd7];
	cvt.rzi.s32.f32 	%r12, %f3;
	ld.shared.u32 	%r13, [_ZZ8gpuFloydiPfiE17shortest_distance];
	add.s32 	%r14, %r13, %r12;
	add.s32 	%r15, %r3, %r2;
	mul.wide.s32 	%rd8, %r15, 4;
	add.s64 	%rd2, %rd1, %rd8;
	ld.global.f32 	%f4, [%rd2];
	cvt.rn.f32.s32 	%f1, %r14;
	setp.leu.f32 	%p3, %f4, %f1;
	@%p3 bra 	$L__BB0_5;
	st.global.f32 	[%rd2], %f1;
$L__BB0_5:
	bar.sync 	0;
$L__BB0_6:
	ret;

}


// ===== COMPILED SASS (sm_100) =====

	.target	sm_100

	.elftype	@"ET_EXEC"


//--------------------- .note.nv.tkinfo           --------------------------
	.section	.note.nv.tkinfo,"",@"SHT_NOTE"
	.sectionflags	@"SHF_NOTE_NV_TKINFO"
	.tkinfo
        /*0018*/ 	.word	0x00000002
        /*0030*/ 	.string	""
        /*0030*/ 	.string	"ptxas"
        /*0030*/ 	.string	"Cuda compilation tools, release 13.0, V13.0.88"
        /*0030*/ 	.string	"Build cuda_13.0.r13.0/compiler.36424714_0"
        /*0030*/ 	.string	"-arch sm_100 -m 64 "



//--------------------- .note.nv.cuinfo           --------------------------
	.section	.note.nv.cuinfo,"",@"SHT_NOTE"
	.sectionflags	@"SHF_NOTE_NV_CUINFO"
        /*0018*/ 	.short	0x0002
        /*001a*/ 	.short	0x0064
        /*001c*/ 	.short	0x0082
	.zero		2


//--------------------- .nv.info                  --------------------------
	.section	.nv.info,"",@"SHT_CUDA_INFO"
	.align	4


	//----- nvinfo : EIATTR_REGCOUNT
	.align		4
        /*0000*/ 	.byte	0x04, 0x2f
        /*0002*/ 	.short	(.L_1 - .L_0)
	.align		4
.L_0:
        /*0004*/ 	.word	index@(_Z8gpuFloydiPfi)
        /*0008*/ 	.word	0x0000000c


	//----- nvinfo : EIATTR_FRAME_SIZE
	.align		4
.L_1:
        /*000c*/ 	.byte	0x04, 0x11
        /*000e*/ 	.short	(.L_3 - .L_2)
	.align		4
.L_2:
        /*0010*/ 	.word	index@(_Z8gpuFloydiPfi)
        /*0014*/ 	.word	0x00000000


	//----- nvinfo : EIATTR_MIN_STACK_SIZE
	.align		4
.L_3:
        /*0018*/ 	.byte	0x04, 0x12
        /*001a*/ 	.short	(.L_5 - .L_4)
	.align		4
.L_4:
        /*001c*/ 	.word	index@(_Z8gpuFloydiPfi)
        /*0020*/ 	.word	0x00000000
.L_5:


//--------------------- .nv.compat                --------------------------
	.section	.nv.compat,"",@"SHT_CUDA_COMPAT_INFO"
	.align	4
        /*0000*/ 	.byte	0x02, 0x09, 0x00, 0x00, 0x02, 0x02, 0x01, 0x00, 0x02, 0x05, 0x05, 0x00, 0x03, 0x07, 0x01, 0x01
        /*0010*/ 	.byte	0x02, 0x03, 0x00, 0x00, 0x02, 0x06, 0x01, 0x00, 0x04, 0x0b, 0x08, 0x00, 0x09, 0x00, 0x00, 0x00
        /*0020*/ 	.byte	0x00, 0x00, 0x00, 0x00


//--------------------- .nv.info._Z8gpuFloydiPfi  --------------------------
	.section	.nv.info._Z8gpuFloydiPfi,"",@"SHT_CUDA_INFO"
	.sectionflags	@""
	.align	4


	//----- nvinfo : EIATTR_CUDA_API_VERSION
	.align		4
        /*0000*/ 	.byte	0x04, 0x37
        /*0002*/ 	.short	(.L_7 - .L_6)
.L_6:
        /*0004*/ 	.word	0x00000082


	//----- nvinfo : EIATTR_KPARAM_INFO
	.align		4
.L_7:
        /*0008*/ 	.byte	0x04, 0x17
        /*000a*/ 	.short	(.L_9 - .L_8)
.L_8:
        /*000c*/ 	.word	0x00000000
        /*0010*/ 	.short	0x0002
        /*0012*/ 	.short	0x0010
        /*0014*/ 	.byte	0x00, 0xf0, 0x11, 0x00


	//----- nvinfo : EIATTR_KPARAM_INFO
	.align		4
.L_9:
        /*0018*/ 	.byte	0x04, 0x17
        /*001a*/ 	.short	(.L_11 - .L_10)
.L_10:
        /*001c*/ 	.word	0x00000000
        /*0020*/ 	.short	0x0001
        /*0022*/ 	.short	0x0008
        /*0024*/ 	.byte	0x00, 0xf5, 0x21, 0x00


	//----- nvinfo : EIATTR_KPARAM_INFO
	.align		4
.L_11:
        /*0028*/ 	.byte	0x04, 0x17
        /*002a*/ 	.short	(.L_13 - .L_12)
.L_12:
        /*002c*/ 	.word	0x00000000
        /*0030*/ 	.short	0x0000
        /*0032*/ 	.short	0x0000
        /*0034*/ 	.byte	0x00, 0xf0, 0x11, 0x00


	//----- nvinfo : EIATTR_SPARSE_MMA_MASK
	.align		4
.L_13:
        /*0038*/ 	.byte	0x03, 0x50
        /*003a*/ 	.short	0x0000


	//----- nvinfo : EIATTR_MAXREG_COUNT
	.align		4
        /*003c*/ 	.byte	0x03, 0x1b
        /*003e*/ 	.short	0x00ff


	//----- nvinfo : EIATTR_NUM_BARRIERS
	.align		4
        /*0040*/ 	.byte	0x02, 0x4c
        /*0042*/ 	.byte	0x01
	.zero		1


	//----- nvinfo : EIATTR_MERCURY_ISA_VERSION
	.align		4
        /*0044*/ 	.byte	0x03, 0x5f
        /*0046*/ 	.short	0x0101


	//----- nvinfo : EIATTR_VRC_CTA_INIT_COUNT
	.align		4
        /*0048*/ 	.byte	0x02, 0x4a
	.zero		1
	.zero		1


	//----- nvinfo : EIATTR_EXIT_INSTR_OFFSETS
	.align		4
        /*004c*/ 	.byte	0x04, 0x1c
        /*004e*/ 	.short	(.L_15 - .L_14)


	//   ....[0]....
.L_14:
        /*0050*/ 	.word	0x00000070


	//   ....[1]....
        /*0054*/ 	.word	0x00000230


	//----- nvinfo : EIATTR_CBANK_PARAM_SIZE
	.align		4
.L_15:
        /*0058*/ 	.byte	0x03, 0x19
        /*005a*/ 	.short	0x0014


	//----- nvinfo : EIATTR_PARAM_CBANK
	.align		4
        /*005c*/ 	.byte	0x04, 0x0a
        /*005e*/ 	.short	(.L_17 - .L_16)
	.align		4
.L_16:
        /*0060*/ 	.word	index@(.nv.constant0._Z8gpuFloydiPfi)
        /*0064*/ 	.short	0x0380
        /*0066*/ 	.short	0x0014


	//----- nvinfo : EIATTR_SW_WAR
	.align		4
.L_17:
        /*0068*/ 	.byte	0x04, 0x36
        /*006a*/ 	.short	(.L_19 - .L_18)
.L_18:
        /*006c*/ 	.word	0x00000008
.L_19:


//--------------------- .nv.callgraph             --------------------------
	.section	.nv.callgraph,"",@"SHT_CUDA_CALLGRAPH"
	.align	4
	.sectionentsize	8
	.align		4
        /*0000*/ 	.word	0x00000000
	.align		4
        /*0004*/ 	.word	0xffffffff
	.align		4
        /*0008*/ 	.word	0x00000000
	.align		4
        /*000c*/ 	.word	0xfffffffe
	.align		4
        /*0010*/ 	.word	0x00000000
	.align		4
        /*0014*/ 	.word	0xfffffffd
	.align		4
        /*0018*/ 	.word	0x00000000
	.align		4
        /*001c*/ 	.word	0xfffffffc


//--------------------- .text._Z8gpuFloydiPfi     --------------------------
	.section	.text._Z8gpuFloydiPfi,"ax",@progbits
	.align	128
        .global         _Z8gpuFloydiPfi
        .type           _Z8gpuFloydiPfi,@function
        .size           _Z8gpuFloydiPfi,(.L_x_1 - _Z8gpuFloydiPfi)
        .other          _Z8gpuFloydiPfi,@"STO_CUDA_ENTRY STV_DEFAULT"
_Z8gpuFloydiPfi:
.text._Z8gpuFloydiPfi:
[----:B------:R-:W-:Y:S01]  /*0000*/  LDC R1, c[0x0][0x37c] ;  /* 0x0000df00ff017b82 */ /* 0x000fe20000000800 */
[----:B------:R-:W0:Y:S07]  /*0010*/  S2R R3, SR_TID.X ;  /* 0x0000000000037919 */ /* 0x000e2e0000002100 */
[----:B------:R-:W0:Y:S01]  /*0020*/  S2UR UR4, SR_CTAID.X ;  /* 0x00000000000479c3 */ /* 0x000e220000002500 */
[----:B------:R-:W1:Y:S07]  /*0030*/  LDCU UR8, c[0x0][0x380] ;  /* 0x00007000ff0877ac */ /* 0x000e6e0008000800 */
[----:B------:R-:W0:Y:S02]  /*0040*/  LDC R0, c[0x0][0x360] ;  /* 0x0000d800ff007b82 */ /* 0x000e240000000800 */
[----:B0-----:R-:W-:-:S05]  /*0050*/  IMAD R0, R0, UR4, R3 ;  /* 0x0000000400007c24 */ /* 0x001fca000f8e0203 */
[----:B-1----:R-:W-:-:S13]  /*0060*/  ISETP.GE.AND P0, PT, R0, UR8, PT ;  /* 0x0000000800007c0c */ /* 0x002fda000bf06270 */
[----:B------:R-:W-:Y:S05]  /*0070*/  @P0 EXIT ;  /* 0x000000000000094d */ /* 0x000fea0003800000 */
[----:B------:R-:W0:Y:S01]  /*0080*/  S2R R9, SR_CTAID.Y ;  /* 0x0000000000097919 */ /* 0x000e220000002600 */
[----:B------:R-:W0:Y:S01]  /*0090*/  LDC R5, c[0x0][0x390] ;  /* 0x0000e400ff057b82 */ /* 0x000e220000000800 */
[----:B------:R-:W-:Y:S01]  /*00a0*/  ISETP.NE.AND P0, PT, R3, RZ, PT ;  /* 0x000000ff0300720c */ /* 0x000fe20003f05270 */
[----:B------:R-:W1:Y:S06]  /*00b0*/  LDCU.64 UR6, c[0x0][0x358] ;  /* 0x00006b00ff0677ac */ /* 0x000e6c0008000a00 */
[----:B------:R-:W2:Y:S06]  /*00c0*/  LDC.64 R6, c[0x0][0x388] ;  /* 0x0000e200ff067b82 */ /* 0x000eac0000000a00 */
[----:B0-----:R-:W-:-:S04]  /*00d0*/  @!P0 IMAD R3, R9, UR8, R5 ;  /* 0x0000000809038c24 */ /* 0x001fc8000f8e0205 */
[----:B--2---:R-:W-:-:S05]  /*00e0*/  @!P0 IMAD.WIDE.U32 R2, R3, 0x4, R6 ;  /* 0x0000000403028825 */ /* 0x004fca00078e0006 */
[----:B-1----:R0:W2:Y:S01]  /*00f0*/  @!P0 LDG.E R8, desc[UR6][R2.64] ;  /* 0x0000000602088981 */ /* 0x0020a2000c1e1900 */
[----:B------:R-:W1:Y:S01]  /*0100*/  S2UR UR5, SR_CgaCtaId ;  /* 0x00000000000579c3 */ /* 0x000e620000008800 */
[----:B------:R-:W-:Y:S01]  /*0110*/  UMOV UR4, 0x400 ;  /* 0x0000040000047882 */ /* 0x000fe20000000000 */
[----:B------:R-:W-:-:S04]  /*0120*/  IMAD R5, R5, UR8, R0 ;  /* 0x0000000805057c24 */ /* 0x000fc8000f8e0200 */
[----:B------:R-:W-:Y:S01]  /*0130*/  IMAD.WIDE R4, R5, 0x4, R6 ;  /* 0x0000000405047825 */ /* 0x000fe200078e0206 */
[----:B-1----:R-:W-:-:S03]  /*0140*/  ULEA UR4, UR5, UR4, 0x18 ;  /* 0x0000000405047291 */ /* 0x002fc6000f8ec0ff */
[----:B------:R-:W-:-:S04]  /*0150*/  IMAD R9, R9, UR8, R0 ;  /* 0x0000000809097c24 */ /* 0x000fc8000f8e0200 */
[----:B0-----:R-:W-:Y:S01]  /*0160*/  IMAD.WIDE R2, R9, 0x4, R6 ;  /* 0x0000000409027825 */ /* 0x001fe200078e0206 */
[----:B--2---:R-:W0:Y:S02]  /*0170*/  @!P0 F2I.TRUNC.NTZ R8, R8 ;  /* 0x0000000800088305 */ /* 0x004e24000020f100 */
[----:B0-----:R-:W-:Y:S01]  /*0180*/  @!P0 STS [UR4], R8 ;  /* 0x00000008ff008988 */ /* 0x001fe20008000804 */
[----:B------:R-:W-:Y:S06]  /*0190*/  BAR.SYNC.DEFER_BLOCKING 0x0 ;  /* 0x0000000000007b1d */ /* 0x000fec0000010000 */
[----:B------:R-:W2:Y:S04]  /*01a0*/  LDG.E R4, desc[UR6][R4.64] ;  /* 0x0000000604047981 */ /* 0x000ea8000c1e1900 */
[----:B------:R-:W3:Y:S04]  /*01b0*/  LDG.E R6, desc[UR6][R2.64] ;  /* 0x0000000602067981 */ /* 0x000ee8000c1e1900 */
[----:B------:R-:W0:Y:S01]  /*01c0*/  LDS R7, [UR4] ;  /* 0x00000004ff077984 */ /* 0x000e220008000800 */
[----:B--2---:R-:W0:Y:S02]  /*01d0*/  F2I.TRUNC.NTZ R0, R4 ;  /* 0x0000000400007305 */ /* 0x004e24000020f100 */
[----:B0-----:R-:W-:-:S04]  /*01e0*/  IADD3 R0, PT, PT, R0, R7, RZ ;  /* 0x0000000700007210 */ /* 0x001fc80007ffe0ff */
[----:B------:R-:W-:-:S04]  /*01f0*/  I2FP.F32.S32 R7, R0 ;  /* 0x0000000000077245 */ /* 0x000fc80000201400 */
[----:B---3--:R-:W-:-:S13]  /*0200*/  FSETP.GT.AND P0, PT, R6, R7, PT ;  /* 0x000000070600720b */ /* 0x008fda0003f04000 */
[----:B------:R-:W-:Y:S01]  /*0210*/  @P0 STG.E desc[UR6][R2.64], R7 ;  /* 0x0000000702000986 */ /* 0x000fe2000c101906 */
[----:B------:R-:W-:Y:S06]  /*0220*/  BAR.SYNC.DEFER_BLOCKING 0x0 ;  /* 0x0000000000007b1d */ /* 0x000fec0000010000 */
[----:B------:R-:W-:Y:S05]  /*0230*/  EXIT ;  /* 0x000000000000794d */ /* 0x000fea0003800000 */
.L_x_0:
[----:B------:R-:W-:-:S00]  /*0240*/  BRA `(.L_x_0) ;  /* 0xfffffffc00fc7947 */ /* 0x000fc0000383ffff */
[----:B------:R-:W-:-:S00]  /*0250*/  NOP ;  /* 0x0000000000007918 */ /* 0x000fc00000000000 */
        /* <DEDUP_REMOVED lines=10> */
.L_x_1:


//--------------------- .nv.shared._Z8gpuFloydiPfi --------------------------
	.section	.nv.shared._Z8gpuFloydiPfi,"aw",@nobits
	.sectionflags	@""
	.align	4
.nv.shared._Z8gpuFloydiPfi:
	.zero		1028


//--------------------- .nv.shared.reserved.0     --------------------------
	.section	.nv.shared.reserved.0,"aw",@nobits
	.weak		__nv_reservedSMEM_offset_0_alias
	.size		__nv_reservedSMEM_offset_0_alias, 0, 64
	.other		__nv_reservedSMEM_offset_0_alias,@"STO_CUDA_RESERVED_SHARED STV_DEFAULT"
__nv_reservedSMEM_offset_0_alias:
	.zero		0
	.zero		64


//--------------------- .nv.constant0._Z8gpuFloydiPfi --------------------------
	.section	.nv.constant0._Z8gpuFloydiPfi,"a",@progbits
	.sectionflags	@""
	.align	4
.nv.constant0._Z8gpuFloydiPfi:
	.zero		916


//--------------------- SYMBOLS --------------------------

	.type		.nv.reservedSmem.offset0,@object
	.size		.nv.reservedSmem.offset0,0x4
	.type		.nv.reservedSmem.cap,@object
	.size		.nv.reservedSmem.cap,0x4
